	.headerflags	@"EF_CUDA_TEXMODE_UNIFIED EF_CUDA_64BIT_ADDRESS EF_CUDA_ACCELERATORS EF_CUDA_SM90 EF_CUDA_VIRTUAL_SM(EF_CUDA_SM90)"
	.elftype	@"ET_EXEC"


//--------------------- .nv.info                  --------------------------
	.section	.nv.info,"",@"SHT_CUDA_INFO"
	.align	4


	//----- nvinfo : EIATTR_REGCOUNT
	.align		4
        /*0000*/ 	.byte	0x04, 0x2f
        /*0002*/ 	.short	(.L_3 - .L_2)
	.align		4
.L_2:
        /*0004*/ 	.word	index@(triton_poi_fused__native_batch_norm_legit_no_training_convolution_hardtanh_20)
        /*0008*/ 	.word	0x0000001c


	//----- nvinfo : EIATTR_MIN_STACK_SIZE
	.align		4
.L_3:
        /*000c*/ 	.byte	0x04, 0x12
        /*000e*/ 	.short	(.L_5 - .L_4)
	.align		4
.L_4:
        /*0010*/ 	.word	index@(triton_poi_fused__native_batch_norm_legit_no_training_convolution_hardtanh_20)
        /*0014*/ 	.word	0x00000000


	//----- nvinfo : EIATTR_FRAME_SIZE
	.align		4
.L_5:
        /*0018*/ 	.byte	0x04, 0x11
        /*001a*/ 	.short	(.L_7 - .L_6)
	.align		4
.L_6:
        /*001c*/ 	.word	index@(triton_poi_fused__native_batch_norm_legit_no_training_convolution_hardtanh_20)
        /*0020*/ 	.word	0x00000000


	//----- nvinfo : EIATTR_MIN_STACK_SIZE
	.align		4
.L_7:
        /*0024*/ 	.byte	0x04, 0x12
        /*0026*/ 	.short	(.L_9 - .L_8)
	.align		4
.L_8:
        /*0028*/ 	.word	index@(triton_poi_fused__native_batch_norm_legit_no_training_convolution_hardtanh_20)
        /*002c*/ 	.word	0x00000000
.L_9:


//--------------------- .nv.info.triton_poi_fused__native_batch_norm_legit_no_training_convolution_hardtanh_20 --------------------------
	.section	.nv.info.triton_poi_fused__native_batch_norm_legit_no_training_convolution_hardtanh_20,"",@"SHT_CUDA_INFO"
	.sectionflags	@""
	.align	4


	//----- nvinfo : EIATTR_CUDA_API_VERSION
	.align		4
        /*0000*/ 	.byte	0x04, 0x37
        /*0002*/ 	.short	(.L_11 - .L_10)
.L_10:
        /*0004*/ 	.word	0x0000007c


	//----- nvinfo : EIATTR_KPARAM_INFO
	.align		4
.L_11:
        /*0008*/ 	.byte	0x04, 0x17
        /*000a*/ 	.short	(.L_13 - .L_12)
.L_12:
        /*000c*/ 	.word	0x00000000
        /*0010*/ 	.short	0x0007
        /*0012*/ 	.short	0x0038
        /*0014*/ 	.byte	0x00, 0xf0, 0x11, 0x00


	//----- nvinfo : EIATTR_KPARAM_INFO
	.align		4
.L_13:
        /*0018*/ 	.byte	0x04, 0x17
        /*001a*/ 	.short	(.L_15 - .L_14)
.L_14:
        /*001c*/ 	.word	0x00000000
        /*0020*/ 	.short	0x0006
        /*0022*/ 	.short	0x0030
        /*0024*/ 	.byte	0x00, 0xf4, 0x21, 0x00


	//----- nvinfo : EIATTR_KPARAM_INFO
	.align		4
.L_15:
        /*0028*/ 	.byte	0x04, 0x17
        /*002a*/ 	.short	(.L_17 - .L_16)
.L_16:
        /*002c*/ 	.word	0x00000000
        /*0030*/ 	.short	0x0005
        /*0032*/ 	.short	0x0028
        /*0034*/ 	.byte	0x00, 0xf4, 0x21, 0x00


	//----- nvinfo : EIATTR_KPARAM_INFO
	.align		4
.L_17:
        /*0038*/ 	.byte	0x04, 0x17
        /*003a*/ 	.short	(.L_19 - .L_18)
.L_18:
        /*003c*/ 	.word	0x00000000
        /*0040*/ 	.short	0x0004
        /*0042*/ 	.short	0x0020
        /*0044*/ 	.byte	0x00, 0xf4, 0x21, 0x00


	//----- nvinfo : EIATTR_KPARAM_INFO
	.align		4
.L_19:
        /*0048*/ 	.byte	0x04, 0x17
        /*004a*/ 	.short	(.L_21 - .L_20)
.L_20:
        /*004c*/ 	.word	0x00000000
        /*0050*/ 	.short	0x0003
        /*0052*/ 	.short	0x0018
        /*0054*/ 	.byte	0x00, 0xf4, 0x21, 0x00


	//----- nvinfo : EIATTR_KPARAM_INFO
	.align		4
.L_21:
        /*0058*/ 	.byte	0x04, 0x17
        /*005a*/ 	.short	(.L_23 - .L_22)
.L_22:
        /*005c*/ 	.word	0x00000000
        /*0060*/ 	.short	0x0002
        /*0062*/ 	.short	0x0010
        /*0064*/ 	.byte	0x00, 0xf4, 0x21, 0x00


	//----- nvinfo : EIATTR_KPARAM_INFO
	.align		4
.L_23:
        /*0068*/ 	.byte	0x04, 0x17
        /*006a*/ 	.short	(.L_25 - .L_24)
.L_24:
        /*006c*/ 	.word	0x00000000
        /*0070*/ 	.short	0x0001
        /*0072*/ 	.short	0x0008
        /*0074*/ 	.byte	0x00, 0xf4, 0x21, 0x00


	//----- nvinfo : EIATTR_KPARAM_INFO
	.align		4
.L_25:
        /*0078*/ 	.byte	0x04, 0x17
        /*007a*/ 	.short	(.L_27 - .L_26)
.L_26:
        /*007c*/ 	.word	0x00000000
        /*0080*/ 	.short	0x0000
        /*0082*/ 	.short	0x0000
        /*0084*/ 	.byte	0x00, 0xf4, 0x21, 0x00


	//----- nvinfo : EIATTR_SPARSE_MMA_MASK
	.align		4
.L_27:
        /*0088*/ 	.byte	0x03, 0x50
        /*008a*/ 	.short	0x0000


	//----- nvinfo : EIATTR_MAXREG_COUNT
	.align		4
        /*008c*/ 	.byte	0x03, 0x1b
        /*008e*/ 	.short	0x00ff


	//----- nvinfo : EIATTR_EXIT_INSTR_OFFSETS
	.align		4
        /*0090*/ 	.byte	0x04, 0x1c
        /*0092*/ 	.short	(.L_29 - .L_28)


	//   ....[0]....
.L_28:
        /*0094*/ 	.word	0x00000580


	//   ....[1]....
        /*0098*/ 	.word	0x000005a0


	//----- nvinfo : EIATTR_REQNTID
	.align		4
.L_29:
        /*009c*/ 	.byte	0x04, 0x10
        /*009e*/ 	.short	(.L_31 - .L_30)
.L_30:
        /*00a0*/ 	.word	0x00000080
        /*00a4*/ 	.word	0x00000001
        /*00a8*/ 	.word	0x00000001


	//----- nvinfo : EIATTR_CBANK_PARAM_SIZE
	.align		4
.L_31:
        /*00ac*/ 	.byte	0x03, 0x19
        /*00ae*/ 	.short	0x003c


	//----- nvinfo : EIATTR_PARAM_CBANK
	.align		4
        /*00b0*/ 	.byte	0x04, 0x0a
        /*00b2*/ 	.short	(.L_33 - .L_32)
	.align		4
.L_32:
        /*00b4*/ 	.word	index@(.nv.constant0.triton_poi_fused__native_batch_norm_legit_no_training_convolution_hardtanh_20)
        /*00b8*/ 	.short	0x0210
        /*00ba*/ 	.short	0x003c


	//----- nvinfo : EIATTR_SW_WAR
	.align		4
.L_33:
        /*00bc*/ 	.byte	0x04, 0x36
        /*00be*/ 	.short	(.L_35 - .L_34)
.L_34:
        /*00c0*/ 	.word	0x00000008
.L_35:


//--------------------- .nv.callgraph             --------------------------
	.section	.nv.callgraph,"",@"SHT_CUDA_CALLGRAPH"
	.align	4
	.sectionentsize	8
	.align		4
        /*0000*/ 	.word	0x00000000
	.align		4
        /*0004*/ 	.word	0xffffffff
	.align		4
        /*0008*/ 	.word	0x00000000
	.align		4
        /*000c*/ 	.word	0xfffffffe
	.align		4
        /*0010*/ 	.word	0x00000000
	.align		4
        /*0014*/ 	.word	0xfffffffd
	.align		4
        /*0018*/ 	.word	0x00000000
	.align		4
        /*001c*/ 	.word	0xfffffffc


//--------------------- .nv.constant4             --------------------------
	.section	.nv.constant4,"a",@progbits
	.align	8
	.align		8
.nv.constant4:
        /*0000*/ 	.dword	_$_str
	.align		8
        /*0008*/ 	.dword	_$_str_$_2


//--------------------- .text.triton_poi_fused__native_batch_norm_legit_no_training_convolution_hardtanh_20 --------------------------
	.section	.text.triton_poi_fused__native_batch_norm_legit_no_training_convolution_hardtanh_20,"ax",@progbits
	.align	128
        .global         triton_poi_fused__native_batch_norm_legit_no_training_convolution_hardtanh_20
        .type           triton_poi_fused__native_batch_norm_legit_no_training_convolution_hardtanh_20,@function
        .size           triton_poi_fused__native_batch_norm_legit_no_training_convolution_hardtanh_20,(.L_x_1 - triton_poi_fused__native_batch_norm_legit_no_training_convolution_hardtanh_20)
        .other          triton_poi_fused__native_batch_norm_legit_no_training_convolution_hardtanh_20,@"STO_CUDA_ENTRY STV_DEFAULT"
triton_poi_fused__native_batch_norm_legit_no_training_convolution_hardtanh_20:
.text.triton_poi_fused__native_batch_norm_legit_no_training_convolution_hardtanh_20:
[----:B------:R-:W0:Y:S01]  /*0000*/  LDC R1, c[0x0][0x28] ;  /* 0x00000a00ff017b82 */ /* 0x000e220000000800 */
[----:B------:R-:W1:Y:S07]  /*0010*/  S2R R0, SR_TID.X ;  /* 0x0000000000007919 */ /* 0x000e6e0000002100 */
[----:B------:R-:W2:Y:S01]  /*0020*/  LDC.64 R16, c[0x0][0x228] ;  /* 0x00008a00ff107b82 */ /* 0x000ea20000000a00 */
[----:B------:R-:W-:Y:S01]  /*0030*/  IMAD.MOV.U32 R14, RZ, RZ, RZ ;  /* 0x000000ffff0e7224 */ /* 0x000fe200078e00ff */
[----:B------:R-:W-:Y:S01]  /*0040*/  CS2R R12, SRZ ;  /* 0x00000000000c7805 */ /* 0x000fe2000001ff00 */
[----:B------:R-:W3:Y:S01]  /*0050*/  S2R R5, SR_CTAID.X ;  /* 0x0000000000057919 */ /* 0x000ee20000002500 */
[----:B------:R-:W-:-:S04]  /*0060*/  ULDC.64 UR4, c[0x0][0x208] ;  /* 0x0000820000047ab9 */ /* 0x000fc80000000a00 */
[----:B------:R-:W4:Y:S08]  /*0070*/  LDC.64 R20, c[0x0][0x218] ;  /* 0x00008600ff147b82 */ /* 0x000f300000000a00 */
[----:B------:R-:W5:Y:S08]  /*0080*/  LDC.64 R18, c[0x0][0x220] ;  /* 0x00008800ff127b82 */ /* 0x000f700000000a00 */
[----:B------:R-:W4:Y:S01]  /*0090*/  LDC.64 R8, c[0x0][0x230] ;  /* 0x00008c00ff087b82 */ /* 0x000f220000000a00 */
[----:B-1----:R-:W-:-:S07]  /*00a0*/  IMAD.SHL.U32 R0, R0, 0x2, RZ ;  /* 0x0000000200007824 */ /* 0x002fce00078e00ff */
[----:B------:R-:W1:Y:S01]  /*00b0*/  LDC.64 R6, c[0x0][0x238] ;  /* 0x00008e00ff067b82 */ /* 0x000e620000000a00 */
[----:B---3--:R-:W-:Y:S02]  /*00c0*/  SHF.R.S32.HI R3, RZ, 0x17, R5 ;  /* 0x00000017ff037819 */ /* 0x008fe40000011405 */
[----:B------:R-:W-:Y:S02]  /*00d0*/  LOP3.LUT R0, R0, 0xfe, RZ, 0xc0, !PT ;  /* 0x000000fe00007812 */ /* 0x000fe400078ec0ff */
[----:B------:R-:W-:-:S03]  /*00e0*/  SGXT R3, R3, 0x1 ;  /* 0x000000010303781a */ /* 0x000fc60000000200 */
[----:B------:R-:W-:Y:S02]  /*00f0*/  IMAD R0, R5, 0x100, R0 ;  /* 0x0000010005007824 */ /* 0x000fe400078e0200 */
[----:B------:R-:W3:Y:S03]  /*0100*/  LDC.64 R4, c[0x0][0x210] ;  /* 0x00008400ff047b82 */ /* 0x000ee60000000a00 */
[----:B------:R-:W-:Y:S02]  /*0110*/  LEA.HI R3, R3, R0, RZ, 0x4 ;  /* 0x0000000003037211 */ /* 0x000fe400078f20ff */
[----:B------:R-:W-:Y:S02]  /*0120*/  ISETP.GE.AND P0, PT, R0, 0x100, PT ;  /* 0x000001000000780c */ /* 0x000fe40003f06270 */
[----:B------:R-:W-:-:S04]  /*0130*/  SHF.R.S32.HI R3, RZ, 0x4, R3 ;  /* 0x00000004ff037819 */ /* 0x000fc80000011403 */
[----:B------:R-:W-:-:S04]  /*0140*/  LEA.HI R2, R3, R3, RZ, 0x2 ;  /* 0x0000000303027211 */ /* 0x000fc800078f10ff */
[----:B------:R-:W-:-:S04]  /*0150*/  LOP3.LUT R2, R2, 0xfffffffc, RZ, 0xc0, !PT ;  /* 0xfffffffc02027812 */ /* 0x000fc800078ec0ff */
[----:B------:R-:W-:-:S05]  /*0160*/  IADD3 R15, R3, -R2, RZ ;  /* 0x80000002030f7210 */ /* 0x000fca0007ffe0ff */
[----:B--2---:R-:W-:-:S05]  /*0170*/  IMAD.WIDE R16, R15, 0x4, R16 ;  /* 0x000000040f107825 */ /* 0x004fca00078e0210 */
[----:B------:R-:W2:Y:S04]  /*0180*/  @!P0 LDG.E.EL R14, desc[UR4][R16.64] ;  /* 0x00000004100e8981 */ /* 0x000ea8000c2e1900 */
[----:B------:R4:W2:Y:S01]  /*0190*/  @!P0 LDG.E.EL R12, desc[UR4][R16.64] ;  /* 0x00000004100c8981 */ /* 0x0008a2000c2e1900 */
[----:B------:R-:W-:Y:S02]  /*01a0*/  CS2R R10, SRZ ;  /* 0x00000000000a7805 */ /* 0x000fe4000001ff00 */
[----:B------:R-:W-:Y:S01]  /*01b0*/  CS2R R2, SRZ ;  /* 0x0000000000027805 */ /* 0x000fe2000001ff00 */
[----:B---3--:R-:W-:-:S04]  /*01c0*/  IMAD.WIDE R4, R0, 0x4, R4 ;  /* 0x0000000400047825 */ /* 0x008fc800078e0204 */
[C---:B-----5:R-:W-:Y:S01]  /*01d0*/  IMAD.WIDE R24, R15.reuse, 0x4, R18 ;  /* 0x000000040f187825 */ /* 0x060fe200078e0212 */
[----:B------:R-:W-:Y:S01]  /*01e0*/  CS2R R18, SRZ ;  /* 0x0000000000127805 */ /* 0x000fe2000001ff00 */
[----:B------:R-:W3:Y:S02]  /*01f0*/  @!P0 LDG.E.64 R2, desc[UR4][R4.64] ;  /* 0x0000000404028981 */ /* 0x000ee4000c1e1b00 */
[C---:B----4-:R-:W-:Y:S01]  /*0200*/  IMAD.WIDE R16, R15.reuse, 0x4, R20 ;  /* 0x000000040f107825 */ /* 0x050fe200078e0214 */
[----:B------:R-:W-:Y:S01]  /*0210*/  HFMA2.MMA R22, -RZ, RZ, 0, 0 ;  /* 0x00000000ff167435 */ /* 0x000fe200000001ff */
[----:B------:R-:W4:Y:S04]  /*0220*/  @!P0 LDG.E.EL R11, desc[UR4][R24.64] ;  /* 0x00000004180b8981 */ /* 0x000f28000c2e1900 */
[----:B------:R-:W3:Y:S04]  /*0230*/  @!P0 LDG.E.EL R13, desc[UR4][R16.64] ;  /* 0x00000004100d8981 */ /* 0x000ee8000c2e1900 */
[----:B------:R-:W5:Y:S01]  /*0240*/  @!P0 LDG.E.EL R10, desc[UR4][R16.64] ;  /* 0x00000004100a8981 */ /* 0x000f62000c2e1900 */
[----:B0-----:R-:W-:Y:S01]  /*0250*/  IMAD.WIDE R8, R15, 0x4, R8 ;  /* 0x000000040f087825 */ /* 0x001fe200078e0208 */
[----:B------:R-:W-:-:S02]  /*0260*/  MOV R20, RZ ;  /* 0x000000ff00147202 */ /* 0x000fc40000000f00 */
[----:B------:R-:W3:Y:S01]  /*0270*/  @!P0 LDG.E.EL R18, desc[UR4][R24.64] ;  /* 0x0000000418128981 */ /* 0x000ee2000c2e1900 */
[----:B-1----:R-:W-:-:S03]  /*0280*/  IMAD.WIDE R6, R15, 0x4, R6 ;  /* 0x000000040f067825 */ /* 0x002fc600078e0206 */
[----:B------:R-:W3:Y:S01]  /*0290*/  @!P0 LDG.E.EL R22, desc[UR4][R8.64] ;  /* 0x0000000408168981 */ /* 0x000ee2000c2e1900 */
[----:B------:R-:W-:-:S03]  /*02a0*/  IMAD.MOV.U32 R15, RZ, RZ, RZ ;  /* 0x000000ffff0f7224 */ /* 0x000fc600078e00ff */
[----:B------:R-:W3:Y:S04]  /*02b0*/  @!P0 LDG.E.EL R19, desc[UR4][R6.64] ;  /* 0x0000000406138981 */ /* 0x000ee8000c2e1900 */
[----:B------:R0:W3:Y:S04]  /*02c0*/  @!P0 LDG.E.EL R15, desc[UR4][R8.64] ;  /* 0x00000004080f8981 */ /* 0x0000e8000c2e1900 */
[----:B------:R1:W3:Y:S01]  /*02d0*/  @!P0 LDG.E.EL R20, desc[UR4][R6.64] ;  /* 0x0000000406148981 */ /* 0x0002e2000c2e1900 */
[----:B0-----:R-:W-:Y:S02]  /*02e0*/  IMAD.MOV.U32 R8, RZ, RZ, 0x3e800000 ;  /* 0x3e800000ff087424 */ /* 0x001fe400078e00ff */
[----:B--2---:R-:W-:Y:S01]  /*02f0*/  FADD R14, R14, 9.9999997473787516356e-06 ;  /* 0x3727c5ac0e0e7421 */ /* 0x004fe20000000000 */
[----:B------:R-:W-:-:S03]  /*0300*/  FADD R12, R12, 9.9999997473787516356e-06 ;  /* 0x3727c5ac0c0c7421 */ /* 0x000fc60000000000 */
[----:B------:R-:W0:Y:S08]  /*0310*/  MUFU.SQRT R16, R14 ;  /* 0x0000000e00107308 */ /* 0x000e300000002000 */
[----:B------:R-:W2:Y:S01]  /*0320*/  MUFU.SQRT R17, R12 ;  /* 0x0000000c00117308 */ /* 0x000ea20000002000 */
[C---:B0-----:R-:W-:Y:S02]  /*0330*/  FSETP.GT.AND P1, PT, R16.reuse, 8.50705917302346158658e+37, PT ;  /* 0x7e8000001000780b */ /* 0x041fe40003f24000 */
[----:B------:R-:W-:-:S02]  /*0340*/  FSETP.GEU.AND P3, PT, R16, 1.175494350822287508e-38, PT ;  /* 0x008000001000780b */ /* 0x000fc40003f6e000 */
[C---:B--2---:R-:W-:Y:S02]  /*0350*/  FSETP.GT.AND P2, PT, R17.reuse, 8.50705917302346158658e+37, PT ;  /* 0x7e8000001100780b */ /* 0x044fe40003f44000 */
[----:B------:R-:W-:-:S07]  /*0360*/  FSETP.GEU.AND P4, PT, R17, 1.175494350822287508e-38, PT ;  /* 0x008000001100780b */ /* 0x000fce0003f8e000 */
[----:B------:R-:W-:-:S04]  /*0370*/  @P1 FMUL R16, R16, 0.25 ;  /* 0x3e80000010101820 */ /* 0x000fc80000400000 */
[----:B------:R-:W-:Y:S01]  /*0380*/  @!P3 FMUL R16, R16, 16777216 ;  /* 0x4b8000001010b820 */ /* 0x000fe20000400000 */
[----:B------:R-:W-:-:S04]  /*0390*/  @P2 FMUL R17, R17, 0.25 ;  /* 0x3e80000011112820 */ /* 0x000fc80000400000 */
[----:B------:R-:W-:Y:S01]  /*03a0*/  @!P4 FMUL R17, R17, 16777216 ;  /* 0x4b8000001111c820 */ /* 0x000fe20000400000 */
[----:B------:R-:W0:Y:S01]  /*03b0*/  MUFU.RCP R16, R16 ;  /* 0x0000001000107308 */ /* 0x000e220000001000 */
[----:B-1----:R-:W-:-:S07]  /*03c0*/  FSEL R7, R8, 1, P1 ;  /* 0x3f80000008077808 */ /* 0x002fce0000800000 */
[----:B------:R-:W1:Y:S01]  /*03d0*/  MUFU.RCP R17, R17 ;  /* 0x0000001100117308 */ /* 0x000e620000001000 */
[----:B------:R-:W-:Y:S01]  /*03e0*/  FSEL R8, R8, 1, P2 ;  /* 0x3f80000008087808 */ /* 0x000fe20001000000 */
[----:B------:R-:W-:Y:S01]  /*03f0*/  @!P3 FMUL R7, R7, 16777216 ;  /* 0x4b8000000707b820 */ /* 0x000fe20000400000 */
[----:B---3--:R-:W-:Y:S01]  /*0400*/  FADD R2, R13, R2 ;  /* 0x000000020d027221 */ /* 0x008fe20000000000 */
[----:B-----5:R-:W-:Y:S02]  /*0410*/  FADD R3, R10, R3 ;  /* 0x000000030a037221 */ /* 0x020fe40000000000 */
[----:B------:R-:W-:Y:S01]  /*0420*/  @!P4 FMUL R8, R8, 16777216 ;  /* 0x4b8000000808c820 */ /* 0x000fe20000400000 */
[----:B0-----:R-:W-:Y:S01]  /*0430*/  FMUL R6, R16, R7 ;  /* 0x0000000710067220 */ /* 0x001fe20000400000 */
[----:B----4-:R-:W-:Y:S01]  /*0440*/  FADD R11, R2, -R11 ;  /* 0x8000000b020b7221 */ /* 0x010fe20000000000 */
[----:B------:R-:W-:Y:S01]  /*0450*/  FADD R18, R3, -R18 ;  /* 0x8000001203127221 */ /* 0x000fe20000000000 */
[----:B-1----:R-:W-:-:S02]  /*0460*/  FMUL R7, R17, R8 ;  /* 0x0000000811077220 */ /* 0x002fc40000400000 */
[----:B------:R-:W-:Y:S02]  /*0470*/  FMUL R6, R11, R6 ;  /* 0x000000060b067220 */ /* 0x000fe40000400000 */
[----:B------:R-:W-:Y:S02]  /*0480*/  FMUL R9, R18, R7 ;  /* 0x0000000712097220 */ /* 0x000fe40000400000 */
[----:B------:R-:W-:Y:S02]  /*0490*/  FFMA R19, R6, R22, R19 ;  /* 0x0000001606137223 */ /* 0x000fe40000000013 */
[----:B------:R-:W0:Y:S01]  /*04a0*/  LDC.64 R6, c[0x0][0x240] ;  /* 0x00009000ff067b82 */ /* 0x000e220000000a00 */
[----:B------:R-:W-:Y:S02]  /*04b0*/  FFMA R9, R9, R15, R20 ;  /* 0x0000000f09097223 */ /* 0x000fe40000000014 */
[----:B------:R-:W-:-:S03]  /*04c0*/  FSETP.GTU.AND P1, PT, R19, RZ, PT ;  /* 0x000000ff1300720b */ /* 0x000fc60003f2c000 */
[----:B------:R-:W-:Y:S02]  /*04d0*/  FSETP.GTU.AND P2, PT, R9, RZ, PT ;  /* 0x000000ff0900720b */ /* 0x000fe40003f4c000 */
[----:B------:R-:W-:Y:S02]  /*04e0*/  FSEL R8, R19, RZ, P1 ;  /* 0x000000ff13087208 */ /* 0x000fe40000800000 */
[----:B------:R-:W-:Y:S02]  /*04f0*/  FSEL R9, R9, RZ, P2 ;  /* 0x000000ff09097208 */ /* 0x000fe40001000000 */
[C---:B------:R-:W-:Y:S02]  /*0500*/  FSETP.GEU.AND P1, PT, R8.reuse, 6, PT ;  /* 0x40c000000800780b */ /* 0x040fe40003f2e000 */
[----:B------:R-:W-:Y:S01]  /*0510*/  FSETP.GEU.AND P2, PT, R9, 6, PT ;  /* 0x40c000000900780b */ /* 0x000fe20003f4e000 */
[----:B------:R1:W-:Y:S01]  /*0520*/  @!P0 STG.E.64 desc[UR4][R4.64], R2 ;  /* 0x0000000204008986 */ /* 0x0003e2000c101b04 */
[----:B------:R-:W-:-:S02]  /*0530*/  FSETP.NAN.AND P3, PT, R8, R8, PT ;  /* 0x000000080800720b */ /* 0x000fc40003f68000 */
[----:B------:R-:W-:Y:S01]  /*0540*/  FSETP.NAN.AND P4, PT, R9, R9, PT ;  /* 0x000000090900720b */ /* 0x000fe20003f88000 */
[----:B0-----:R-:W-:-:S06]  /*0550*/  IMAD.WIDE R6, R0, 0x4, R6 ;  /* 0x0000000400067825 */ /* 0x001fcc00078e0206 */
[----:B------:R-:W-:Y:S02]  /*0560*/  @P1 SEL R8, R8, 0x40c00000, P3 ;  /* 0x40c0000008081807 */ /* 0x000fe40001800000 */
[----:B------:R-:W-:Y:S01]  /*0570*/  @P2 SEL R9, R9, 0x40c00000, P4 ;  /* 0x40c0000009092807 */ /* 0x000fe20002000000 */
[----:B------:R-:W-:Y:S06]  /*0580*/  @P0 EXIT ;  /* 0x000000000000094d */ /* 0x000fec0003800000 */
[----:B------:R-:W-:Y:S01]  /*0590*/  STG.E.64 desc[UR4][R6.64], R8 ;  /* 0x0000000806007986 */ /* 0x000fe2000c101b04 */
[----:B------:R-:W-:Y:S05]  /*05a0*/  EXIT ;  /* 0x000000000000794d */ /* 0x000fea0003800000 */
.L_x_0:
[----:B------:R-:W-:-:S00]  /*05b0*/  BRA `(.L_x_0) ;  /* 0xfffffffc00fc7947 */ /* 0x000fc0000383ffff */
[----:B------:R-:W-:-:S00]  /*05c0*/  NOP ;  /* 0x0000000000007918 */ /* 0x000fc00000000000 */
        /* <DEDUP_REMOVED lines=11> */
.L_x_1:


//--------------------- .nv.global.init           --------------------------
	.section	.nv.global.init,"aw",@progbits
.nv.global.init:
	.type		_$_str,@object
	.size		_$_str,(_$_str_$_2 - _$_str)
_$_str:
        /*0000*/ 	.byte	0x5f, 0x5f, 0x43, 0x55, 0x44, 0x41, 0x5f, 0x46, 0x54, 0x5a, 0x00
	.type		_$_str_$_2,@object
	.size		_$_str_$_2,(.L_1 - _$_str_$_2)
_$_str_$_2:
        /*000b*/ 	.byte	0x5f, 0x5f, 0x43, 0x55, 0x44, 0x41, 0x5f, 0x50, 0x52, 0x45, 0x43, 0x5f, 0x53, 0x51, 0x52, 0x54
        /*001b*/ 	.byte	0x00
.L_1:


//--------------------- .nv.constant0.triton_poi_fused__native_batch_norm_legit_no_training_convolution_hardtanh_20 --------------------------
	.section	.nv.constant0.triton_poi_fused__native_batch_norm_legit_no_training_convolution_hardtanh_20,"a",@progbits
	.sectionflags	@""
	.align	4
.nv.constant0.triton_poi_fused__native_batch_norm_legit_no_training_convolution_hardtanh_20:
	.zero		588
